//
// Generated by NVIDIA NVVM Compiler
//
// Compiler Build ID: CL-36424714
// Cuda compilation tools, release 13.0, V13.0.88
// Based on NVVM 20.0.0
//

.version 9.0
.target sm_100
.address_size 64

	// .globl	_Z11writeKernelPcPiPdP12ThreadStructS0_

.visible .entry _Z11writeKernelPcPiPdP12ThreadStructS0_(
	.param .u64 .ptr .align 1 _Z11writeKernelPcPiPdP12ThreadStructS0__param_0,
	.param .u64 .ptr .align 1 _Z11writeKernelPcPiPdP12ThreadStructS0__param_1,
	.param .u64 .ptr .align 1 _Z11writeKernelPcPiPdP12ThreadStructS0__param_2,
	.param .u64 .ptr .align 1 _Z11writeKernelPcPiPdP12ThreadStructS0__param_3,
	.param .u64 .ptr .align 1 _Z11writeKernelPcPiPdP12ThreadStructS0__param_4
)
{
	.reg .b16 	%rs<21>;
	.reg .b32 	%r<5>;
	.reg .b64 	%rd<19>;
	.reg .b64 	%fd<2>;

	ld.param.u64 	%rd1, [_Z11writeKernelPcPiPdP12ThreadStructS0__param_0];
	ld.param.u64 	%rd2, [_Z11writeKernelPcPiPdP12ThreadStructS0__param_1];
	ld.param.u64 	%rd3, [_Z11writeKernelPcPiPdP12ThreadStructS0__param_2];
	ld.param.u64 	%rd4, [_Z11writeKernelPcPiPdP12ThreadStructS0__param_3];
	ld.param.u64 	%rd5, [_Z11writeKernelPcPiPdP12ThreadStructS0__param_4];
	cvta.to.global.u64 	%rd6, %rd4;
	cvta.to.global.u64 	%rd7, %rd5;
	mov.u32 	%r1, %tid.x;
	atom.global.add.u32 	%r2, [%rd7], 1;
	mul.wide.s32 	%rd8, %r2, 40;
	add.s64 	%rd9, %rd6, %rd8;
	st.global.u32 	[%rd9], %r1;
	mul.lo.s32 	%r3, %r1, 20;
	cvta.to.global.u64 	%rd10, %rd1;
	cvt.u64.u32 	%rd11, %r3;
	add.s64 	%rd12, %rd10, %rd11;
	ld.global.u8 	%rs1, [%rd12];
	st.global.u8 	[%rd9+4], %rs1;
	ld.global.u8 	%rs2, [%rd12+1];
	st.global.u8 	[%rd9+5], %rs2;
	ld.global.u8 	%rs3, [%rd12+2];
	st.global.u8 	[%rd9+6], %rs3;
	ld.global.u8 	%rs4, [%rd12+3];
	st.global.u8 	[%rd9+7], %rs4;
	ld.global.u8 	%rs5, [%rd12+4];
	st.global.u8 	[%rd9+8], %rs5;
	ld.global.u8 	%rs6, [%rd12+5];
	st.global.u8 	[%rd9+9], %rs6;
	ld.global.u8 	%rs7, [%rd12+6];
	st.global.u8 	[%rd9+10], %rs7;
	ld.global.u8 	%rs8, [%rd12+7];
	st.global.u8 	[%rd9+11], %rs8;
	ld.global.u8 	%rs9, [%rd12+8];
	st.global.u8 	[%rd9+12], %rs9;
	ld.global.u8 	%rs10, [%rd12+9];
	st.global.u8 	[%rd9+13], %rs10;
	ld.global.u8 	%rs11, [%rd12+10];
	st.global.u8 	[%rd9+14], %rs11;
	ld.global.u8 	%rs12, [%rd12+11];
	st.global.u8 	[%rd9+15], %rs12;
	ld.global.u8 	%rs13, [%rd12+12];
	st.global.u8 	[%rd9+16], %rs13;
	ld.global.u8 	%rs14, [%rd12+13];
	st.global.u8 	[%rd9+17], %rs14;
	ld.global.u8 	%rs15, [%rd12+14];
	st.global.u8 	[%rd9+18], %rs15;
	ld.global.u8 	%rs16, [%rd12+15];
	st.global.u8 	[%rd9+19], %rs16;
	ld.global.u8 	%rs17, [%rd12+16];
	st.global.u8 	[%rd9+20], %rs17;
	ld.global.u8 	%rs18, [%rd12+17];
	st.global.u8 	[%rd9+21], %rs18;
	ld.global.u8 	%rs19, [%rd12+18];
	st.global.u8 	[%rd9+22], %rs19;
	ld.global.u8 	%rs20, [%rd12+19];
	st.global.u8 	[%rd9+23], %rs20;
	cvta.to.global.u64 	%rd13, %rd2;
	cvta.to.global.u64 	%rd14, %rd3;
	mul.wide.u32 	%rd15, %r1, 4;
	add.s64 	%rd16, %rd13, %rd15;
	ld.global.u32 	%r4, [%rd16];
	st.global.u32 	[%rd9+24], %r4;
	mul.wide.u32 	%rd17, %r1, 8;
	add.s64 	%rd18, %rd14, %rd17;
	ld.global.f64 	%fd1, [%rd18];
	st.global.f64 	[%rd9+32], %fd1;
	ret;

}


// ===== COMPILED SASS (sm_100) =====

	.target	sm_100

	.elftype	@"ET_EXEC"


//--------------------- .note.nv.tkinfo           --------------------------
	.section	.note.nv.tkinfo,"",@"SHT_NOTE"
	.sectionflags	@"SHF_NOTE_NV_TKINFO"
	.tkinfo
        /*0018*/ 	.word	0x00000002
        /*0030*/ 	.string	""
        /*0030*/ 	.string	"ptxas"
        /*0030*/ 	.string	"Cuda compilation tools, release 13.0, V13.0.88"
        /*0030*/ 	.string	"Build cuda_13.0.r13.0/compiler.36424714_0"
        /*0030*/ 	.string	"-arch sm_100 -m 64 "



//--------------------- .note.nv.cuinfo           --------------------------
	.section	.note.nv.cuinfo,"",@"SHT_NOTE"
	.sectionflags	@"SHF_NOTE_NV_CUINFO"
        /*0018*/ 	.short	0x0002
        /*001a*/ 	.short	0x0064
        /*001c*/ 	.short	0x0082
	.zero		2


//--------------------- .nv.info                  --------------------------
	.section	.nv.info,"",@"SHT_CUDA_INFO"
	.align	4


	//----- nvinfo : EIATTR_REGCOUNT
	.align		4
        /*0000*/ 	.byte	0x04, 0x2f
        /*0002*/ 	.short	(.L_1 - .L_0)
	.align		4
.L_0:
        /*0004*/ 	.word	index@(_Z11writeKernelPcPiPdP12ThreadStructS0_)
        /*0008*/ 	.word	0x0000001a


	//----- nvinfo : EIATTR_FRAME_SIZE
	.align		4
.L_1:
        /*000c*/ 	.byte	0x04, 0x11
        /*000e*/ 	.short	(.L_3 - .L_2)
	.align		4
.L_2:
        /*0010*/ 	.word	index@(_Z11writeKernelPcPiPdP12ThreadStructS0_)
        /*0014*/ 	.word	0x00000000


	//----- nvinfo : EIATTR_MIN_STACK_SIZE
	.align		4
.L_3:
        /*0018*/ 	.byte	0x04, 0x12
        /*001a*/ 	.short	(.L_5 - .L_4)
	.align		4
.L_4:
        /*001c*/ 	.word	index@(_Z11writeKernelPcPiPdP12ThreadStructS0_)
        /*0020*/ 	.word	0x00000000
.L_5:


//--------------------- .nv.compat                --------------------------
	.section	.nv.compat,"",@"SHT_CUDA_COMPAT_INFO"
	.align	4
        /*0000*/ 	.byte	0x02, 0x09, 0x00, 0x00, 0x02, 0x02, 0x01, 0x00, 0x02, 0x05, 0x05, 0x00, 0x03, 0x07, 0x01, 0x01
        /*0010*/ 	.byte	0x02, 0x03, 0x00, 0x00, 0x02, 0x06, 0x01, 0x00, 0x04, 0x0b, 0x08, 0x00, 0x09, 0x00, 0x00, 0x00
        /*0020*/ 	.byte	0x00, 0x00, 0x00, 0x00


//--------------------- .nv.info._Z11writeKernelPcPiPdP12ThreadStructS0_ --------------------------
	.section	.nv.info._Z11writeKernelPcPiPdP12ThreadStructS0_,"",@"SHT_CUDA_INFO"
	.sectionflags	@""
	.align	4


	//----- nvinfo : EIATTR_CUDA_API_VERSION
	.align		4
        /*0000*/ 	.byte	0x04, 0x37
        /*0002*/ 	.short	(.L_7 - .L_6)
.L_6:
        /*0004*/ 	.word	0x00000082


	//----- nvinfo : EIATTR_KPARAM_INFO
	.align		4
.L_7:
        /*0008*/ 	.byte	0x04, 0x17
        /*000a*/ 	.short	(.L_9 - .L_8)
.L_8:
        /*000c*/ 	.word	0x00000000
        /*0010*/ 	.short	0x0004
        /*0012*/ 	.short	0x0020
        /*0014*/ 	.byte	0x00, 0xf5, 0x21, 0x00


	//----- nvinfo : EIATTR_KPARAM_INFO
	.align		4
.L_9:
        /*0018*/ 	.byte	0x04, 0x17
        /*001a*/ 	.short	(.L_11 - .L_10)
.L_10:
        /*001c*/ 	.word	0x00000000
        /*0020*/ 	.short	0x0003
        /*0022*/ 	.short	0x0018
        /*0024*/ 	.byte	0x00, 0xf5, 0x21, 0x00


	//----- nvinfo : EIATTR_KPARAM_INFO
	.align		4
.L_11:
        /*0028*/ 	.byte	0x04, 0x17
        /*002a*/ 	.short	(.L_13 - .L_12)
.L_12:
        /*002c*/ 	.word	0x00000000
        /*0030*/ 	.short	0x0002
        /*0032*/ 	.short	0x0010
        /*0034*/ 	.byte	0x00, 0xf5, 0x21, 0x00


	//----- nvinfo : EIATTR_KPARAM_INFO
	.align		4
.L_13:
        /*0038*/ 	.byte	0x04, 0x17
        /*003a*/ 	.short	(.L_15 - .L_14)
.L_14:
        /*003c*/ 	.word	0x00000000
        /*0040*/ 	.short	0x0001
        /*0042*/ 	.short	0x0008
        /*0044*/ 	.byte	0x00, 0xf5, 0x21, 0x00


	//----- nvinfo : EIATTR_KPARAM_INFO
	.align		4
.L_15:
        /*0048*/ 	.byte	0x04, 0x17
        /*004a*/ 	.short	(.L_17 - .L_16)
.L_16:
        /*004c*/ 	.word	0x00000000
        /*0050*/ 	.short	0x0000
        /*0052*/ 	.short	0x0000
        /*0054*/ 	.byte	0x00, 0xf5, 0x21, 0x00


	//----- nvinfo : EIATTR_SPARSE_MMA_MASK
	.align		4
.L_17:
        /*0058*/ 	.byte	0x03, 0x50
        /*005a*/ 	.short	0x0000


	//----- nvinfo : EIATTR_MAXREG_COUNT
	.align		4
        /*005c*/ 	.byte	0x03, 0x1b
        /*005e*/ 	.short	0x00ff


	//----- nvinfo : EIATTR_MERCURY_ISA_VERSION
	.align		4
        /*0060*/ 	.byte	0x03, 0x5f
        /*0062*/ 	.short	0x0101


	//----- nvinfo : EIATTR_INT_WARP_WIDE_INSTR_OFFSETS
	.align		4
        /*0064*/ 	.byte	0x04, 0x31
        /*0066*/ 	.short	(.L_19 - .L_18)


	//   ....[0]....
.L_18:
        /*0068*/ 	.word	0x00000020


	//   ....[1]....
        /*006c*/ 	.word	0x00000120


	//----- nvinfo : EIATTR_VRC_CTA_INIT_COUNT
	.align		4
.L_19:
        /*0070*/ 	.byte	0x02, 0x4a
	.zero		1
	.zero		1


	//----- nvinfo : EIATTR_EXIT_INSTR_OFFSETS
	.align		4
        /*0074*/ 	.byte	0x04, 0x1c
        /*0076*/ 	.short	(.L_21 - .L_20)


	//   ....[0]....
.L_20:
        /*0078*/ 	.word	0x00000460


	//----- nvinfo : EIATTR_CBANK_PARAM_SIZE
	.align		4
.L_21:
        /*007c*/ 	.byte	0x03, 0x19
        /*007e*/ 	.short	0x0028


	//----- nvinfo : EIATTR_PARAM_CBANK
	.align		4
        /*0080*/ 	.byte	0x04, 0x0a
        /*0082*/ 	.short	(.L_23 - .L_22)
	.align		4
.L_22:
        /*0084*/ 	.word	index@(.nv.constant0._Z11writeKernelPcPiPdP12ThreadStructS0_)
        /*0088*/ 	.short	0x0380
        /*008a*/ 	.short	0x0028


	//----- nvinfo : EIATTR_SW_WAR
	.align		4
.L_23:
        /*008c*/ 	.byte	0x04, 0x36
        /*008e*/ 	.short	(.L_25 - .L_24)
.L_24:
        /*0090*/ 	.word	0x00000008
.L_25:


//--------------------- .nv.callgraph             --------------------------
	.section	.nv.callgraph,"",@"SHT_CUDA_CALLGRAPH"
	.align	4
	.sectionentsize	8
	.align		4
        /*0000*/ 	.word	0x00000000
	.align		4
        /*0004*/ 	.word	0xffffffff
	.align		4
        /*0008*/ 	.word	0x00000000
	.align		4
        /*000c*/ 	.word	0xfffffffe
	.align		4
        /*0010*/ 	.word	0x00000000
	.align		4
        /*0014*/ 	.word	0xfffffffd
	.align		4
        /*0018*/ 	.word	0x00000000
	.align		4
        /*001c*/ 	.word	0xfffffffc


//--------------------- .text._Z11writeKernelPcPiPdP12ThreadStructS0_ --------------------------
	.section	.text._Z11writeKernelPcPiPdP12ThreadStructS0_,"ax",@progbits
	.align	128
        .global         _Z11writeKernelPcPiPdP12ThreadStructS0_
        .type           _Z11writeKernelPcPiPdP12ThreadStructS0_,@function
        .size           _Z11writeKernelPcPiPdP12ThreadStructS0_,(.L_x_1 - _Z11writeKernelPcPiPdP12ThreadStructS0_)
        .other          _Z11writeKernelPcPiPdP12ThreadStructS0_,@"STO_CUDA_ENTRY STV_DEFAULT"
_Z11writeKernelPcPiPdP12ThreadStructS0_:
.text._Z11writeKernelPcPiPdP12ThreadStructS0_:
[----:B------:R-:W-:Y:S01]  /*0000*/  LDC R1, c[0x0][0x37c] ;  /* 0x0000df00ff017b82 */ /* 0x000fe20000000800 */
[----:B------:R-:W0:Y:S01]  /*0010*/  S2R R5, SR_LANEID ;  /* 0x0000000000057919 */ /* 0x000e220000000000 */
[----:B------:R-:W-:-:S06]  /*0020*/  VOTEU.ANY UR6, UPT, PT ;  /* 0x0000000000067886 */ /* 0x000fcc00038e0100 */
[----:B------:R-:W1:Y:S01]  /*0030*/  LDC.64 R2, c[0x0][0x3a0] ;  /* 0x0000e800ff027b82 */ /* 0x000e620000000a00 */
[----:B------:R-:W0:Y:S01]  /*0040*/  FLO.U32 R0, UR6 ;  /* 0x0000000600007d00 */ /* 0x000e2200080e0000 */
[----:B------:R-:W1:Y:S01]  /*0050*/  LDCU.64 UR4, c[0x0][0x358] ;  /* 0x00006b00ff0477ac */ /* 0x000e620008000a00 */
[----:B------:R-:W2:Y:S01]  /*0060*/  S2R R4, SR_LTMASK ;  /* 0x0000000000047919 */ /* 0x000ea20000003900 */
[----:B------:R-:W3:Y:S04]  /*0070*/  S2R R7, SR_TID.X ;  /* 0x0000000000077919 */ /* 0x000ee80000002100 */
[----:B------:R-:W4:Y:S01]  /*0080*/  LDC.64 R14, c[0x0][0x380] ;  /* 0x0000e000ff0e7b82 */ /* 0x000f220000000a00 */
[----:B------:R-:W1:Y:S07]  /*0090*/  POPC R13, UR6 ;  /* 0x00000006000d7d09 */ /* 0x000e6e0008000000 */
[----:B------:R-:W5:Y:S01]  /*00a0*/  LDC.64 R8, c[0x0][0x398] ;  /* 0x0000e600ff087b82 */ /* 0x000f620000000a00 */
[----:B0-----:R-:W-:-:S13]  /*00b0*/  ISETP.EQ.U32.AND P0, PT, R0, R5, PT ;  /* 0x000000050000720c */ /* 0x001fda0003f02070 */
[----:B-1----:R-:W5:Y:S01]  /*00c0*/  @P0 ATOMG.E.ADD.STRONG.GPU PT, R13, desc[UR4][R2.64], R13 ;  /* 0x8000000d020d09a8 */ /* 0x002f6200081ef104 */
[----:B--2---:R-:W-:Y:S01]  /*00d0*/  LOP3.LUT R6, R4, UR6, RZ, 0xc0, !PT ;  /* 0x0000000604067c12 */ /* 0x004fe2000f8ec0ff */
[----:B---3--:R-:W-:-:S05]  /*00e0*/  IMAD R5, R7, 0x14, RZ ;  /* 0x0000001407057824 */ /* 0x008fca00078e02ff */
[----:B------:R-:W0:Y:S01]  /*00f0*/  POPC R6, R6 ;  /* 0x0000000600067309 */ /* 0x000e220000000000 */
[----:B----4-:R-:W-:-:S04]  /*0100*/  IADD3 R4, P0, PT, R5, R14, RZ ;  /* 0x0000000e05047210 */ /* 0x010fc80007f1e0ff */
[----:B------:R-:W-:Y:S01]  /*0110*/  IADD3.X R5, PT, PT, RZ, R15, RZ, P0, !PT ;  /* 0x0000000fff057210 */ /* 0x000fe200007fe4ff */
[----:B-----5:R-:W0:Y:S02]  /*0120*/  SHFL.IDX PT, R11, R13, R0, 0x1f ;  /* 0x00001f000d0b7589 */ /* 0x020e2400000e0000 */
[----:B0-----:R-:W-:-:S05]  /*0130*/  IADD3 R11, PT, PT, R11, R6, RZ ;  /* 0x000000060b0b7210 */ /* 0x001fca0007ffe0ff */
[----:B------:R-:W-:-:S05]  /*0140*/  IMAD.WIDE R2, R11, 0x28, R8 ;  /* 0x000000280b027825 */ /* 0x000fca00078e0208 */
[----:B------:R-:W-:Y:S04]  /*0150*/  STG.E desc[UR4][R2.64], R7 ;  /* 0x0000000702007986 */ /* 0x000fe8000c101904 */
[----:B------:R-:W2:Y:S04]  /*0160*/  LDG.E.U8 R9, desc[UR4][R4.64] ;  /* 0x0000000404097981 */ /* 0x000ea8000c1e1100 */
[----:B--2---:R0:W-:Y:S04]  /*0170*/  STG.E.U8 desc[UR4][R2.64+0x4], R9 ;  /* 0x0000040902007986 */ /* 0x0041e8000c101104 */
[----:B------:R-:W2:Y:S04]  /*0180*/  LDG.E.U8 R11, desc[UR4][R4.64+0x1] ;  /* 0x00000104040b7981 */ /* 0x000ea8000c1e1100 */
[----:B--2---:R1:W-:Y:S04]  /*0190*/  STG.E.U8 desc[UR4][R2.64+0x5], R11 ;  /* 0x0000050b02007986 */ /* 0x0043e8000c101104 */
[----:B------:R-:W2:Y:S04]  /*01a0*/  LDG.E.U8 R13, desc[UR4][R4.64+0x2] ;  /* 0x00000204040d7981 */ /* 0x000ea8000c1e1100 */
[----:B--2---:R2:W-:Y:S04]  /*01b0*/  STG.E.U8 desc[UR4][R2.64+0x6], R13 ;  /* 0x0000060d02007986 */ /* 0x0045e8000c101104 */
[----:B------:R-:W3:Y:S04]  /*01c0*/  LDG.E.U8 R15, desc[UR4][R4.64+0x3] ;  /* 0x00000304040f7981 */ /* 0x000ee8000c1e1100 */
[----:B---3--:R3:W-:Y:S04]  /*01d0*/  STG.E.U8 desc[UR4][R2.64+0x7], R15 ;  /* 0x0000070f02007986 */ /* 0x0087e8000c101104 */
[----:B------:R-:W4:Y:S04]  /*01e0*/  LDG.E.U8 R17, desc[UR4][R4.64+0x4] ;  /* 0x0000040404117981 */ /* 0x000f28000c1e1100 */
[----:B----4-:R4:W-:Y:S04]  /*01f0*/  STG.E.U8 desc[UR4][R2.64+0x8], R17 ;  /* 0x0000081102007986 */ /* 0x0109e8000c101104 */
[----:B------:R-:W5:Y:S04]  /*0200*/  LDG.E.U8 R19, desc[UR4][R4.64+0x5] ;  /* 0x0000050404137981 */ /* 0x000f68000c1e1100 */
[----:B-----5:R5:W-:Y:S04]  /*0210*/  STG.E.U8 desc[UR4][R2.64+0x9], R19 ;  /* 0x0000091302007986 */ /* 0x020be8000c101104 */
[----:B0-----:R-:W2:Y:S04]  /*0220*/  LDG.E.U8 R9, desc[UR4][R4.64+0x6] ;  /* 0x0000060404097981 */ /* 0x001ea8000c1e1100 */
[----:B--2---:R0:W-:Y:S04]  /*0230*/  STG.E.U8 desc[UR4][R2.64+0xa], R9 ;  /* 0x00000a0902007986 */ /* 0x0041e8000c101104 */
[----:B-1----:R-:W2:Y:S04]  /*0240*/  LDG.E.U8 R11, desc[UR4][R4.64+0x7] ;  /* 0x00000704040b7981 */ /* 0x002ea8000c1e1100 */
[----:B--2---:R1:W-:Y:S04]  /*0250*/  STG.E.U8 desc[UR4][R2.64+0xb], R11 ;  /* 0x00000b0b02007986 */ /* 0x0043e8000c101104 */
[----:B------:R-:W2:Y:S04]  /*0260*/  LDG.E.U8 R13, desc[UR4][R4.64+0x8] ;  /* 0x00000804040d7981 */ /* 0x000ea8000c1e1100 */
[----:B--2---:R-:W-:Y:S04]  /*0270*/  STG.E.U8 desc[UR4][R2.64+0xc], R13 ;  /* 0x00000c0d02007986 */ /* 0x004fe8000c101104 */
[----:B---3--:R-:W2:Y:S04]  /*0280*/  LDG.E.U8 R15, desc[UR4][R4.64+0x9] ;  /* 0x00000904040f7981 */ /* 0x008ea8000c1e1100 */
[----:B--2---:R-:W-:Y:S04]  /*0290*/  STG.E.U8 desc[UR4][R2.64+0xd], R15 ;  /* 0x00000d0f02007986 */ /* 0x004fe8000c101104 */
[----:B----4-:R-:W2:Y:S04]  /*02a0*/  LDG.E.U8 R17, desc[UR4][R4.64+0xa] ;  /* 0x00000a0404117981 */ /* 0x010ea8000c1e1100 */
[----:B--2---:R-:W-:Y:S04]  /*02b0*/  STG.E.U8 desc[UR4][R2.64+0xe], R17 ;  /* 0x00000e1102007986 */ /* 0x004fe8000c101104 */
[----:B-----5:R-:W2:Y:S04]  /*02c0*/  LDG.E.U8 R19, desc[UR4][R4.64+0xb] ;  /* 0x00000b0404137981 */ /* 0x020ea8000c1e1100 */
[----:B--2---:R-:W-:Y:S04]  /*02d0*/  STG.E.U8 desc[UR4][R2.64+0xf], R19 ;  /* 0x00000f1302007986 */ /* 0x004fe8000c101104 */
[----:B0-----:R-:W2:Y:S04]  /*02e0*/  LDG.E.U8 R9, desc[UR4][R4.64+0xc] ;  /* 0x00000c0404097981 */ /* 0x001ea8000c1e1100 */
[----:B--2---:R0:W-:Y:S04]  /*02f0*/  STG.E.U8 desc[UR4][R2.64+0x10], R9 ;  /* 0x0000100902007986 */ /* 0x0041e8000c101104 */
[----:B-1----:R-:W2:Y:S01]  /*0300*/  LDG.E.U8 R11, desc[UR4][R4.64+0xd] ;  /* 0x00000d04040b7981 */ /* 0x002ea2000c1e1100 */
[----:B0-----:R-:W0:Y:S03]  /*0310*/  LDC.64 R8, c[0x0][0x388] ;  /* 0x0000e200ff087b82 */ /* 0x001e260000000a00 */
[----:B--2---:R1:W-:Y:S04]  /*0320*/  STG.E.U8 desc[UR4][R2.64+0x11], R11 ;  /* 0x0000110b02007986 */ /* 0x0043e8000c101104 */
[----:B------:R-:W2:Y:S01]  /*0330*/  LDG.E.U8 R13, desc[UR4][R4.64+0xe] ;  /* 0x00000e04040d7981 */ /* 0x000ea2000c1e1100 */
[C---:B0-----:R-:W-:Y:S01]  /*0340*/  IMAD.WIDE.U32 R8, R7.reuse, 0x4, R8 ;  /* 0x0000000407087825 */ /* 0x041fe200078e0008 */
[----:B-1----:R-:W0:Y:S02]  /*0350*/  LDC.64 R10, c[0x0][0x390] ;  /* 0x0000e400ff0a7b82 */ /* 0x002e240000000a00 */
[----:B--2---:R-:W-:Y:S04]  /*0360*/  STG.E.U8 desc[UR4][R2.64+0x12], R13 ;  /* 0x0000120d02007986 */ /* 0x004fe8000c101104 */
[----:B------:R-:W2:Y:S04]  /*0370*/  LDG.E.U8 R15, desc[UR4][R4.64+0xf] ;  /* 0x00000f04040f7981 */ /* 0x000ea8000c1e1100 */
[----:B--2---:R-:W-:Y:S04]  /*0380*/  STG.E.U8 desc[UR4][R2.64+0x13], R15 ;  /* 0x0000130f02007986 */ /* 0x004fe8000c101104 */
[----:B------:R-:W2:Y:S04]  /*0390*/  LDG.E.U8 R17, desc[UR4][R4.64+0x10] ;  /* 0x0000100404117981 */ /* 0x000ea8000c1e1100 */
[----:B--2---:R-:W-:Y:S04]  /*03a0*/  STG.E.U8 desc[UR4][R2.64+0x14], R17 ;  /* 0x0000141102007986 */ /* 0x004fe8000c101104 */
[----:B------:R-:W2:Y:S04]  /*03b0*/  LDG.E.U8 R19, desc[UR4][R4.64+0x11] ;  /* 0x0000110404137981 */ /* 0x000ea8000c1e1100 */
[----:B--2---:R-:W-:Y:S04]  /*03c0*/  STG.E.U8 desc[UR4][R2.64+0x15], R19 ;  /* 0x0000151302007986 */ /* 0x004fe8000c101104 */
[----:B------:R-:W2:Y:S04]  /*03d0*/  LDG.E.U8 R21, desc[UR4][R4.64+0x12] ;  /* 0x0000120404157981 */ /* 0x000ea8000c1e1100 */
[----:B--2---:R-:W-:Y:S04]  /*03e0*/  STG.E.U8 desc[UR4][R2.64+0x16], R21 ;  /* 0x0000161502007986 */ /* 0x004fe8000c101104 */
[----:B------:R-:W2:Y:S01]  /*03f0*/  LDG.E.U8 R23, desc[UR4][R4.64+0x13] ;  /* 0x0000130404177981 */ /* 0x000ea2000c1e1100 */
[----:B0-----:R-:W-:-:S03]  /*0400*/  IMAD.WIDE.U32 R6, R7, 0x8, R10 ;  /* 0x0000000807067825 */ /* 0x001fc600078e000a */
[----:B--2---:R-:W-:Y:S04]  /*0410*/  STG.E.U8 desc[UR4][R2.64+0x17], R23 ;  /* 0x0000171702007986 */ /* 0x004fe8000c101104 */
[----:B------:R-:W2:Y:S04]  /*0420*/  LDG.E R9, desc[UR4][R8.64] ;  /* 0x0000000408097981 */ /* 0x000ea8000c1e1900 */
[----:B--2---:R-:W-:Y:S04]  /*0430*/  STG.E desc[UR4][R2.64+0x18], R9 ;  /* 0x0000180902007986 */ /* 0x004fe8000c101904 */
[----:B------:R-:W2:Y:S04]  /*0440*/  LDG.E.64 R6, desc[UR4][R6.64] ;  /* 0x0000000406067981 */ /* 0x000ea8000c1e1b00 */
[----:B--2---:R-:W-:Y:S01]  /*0450*/  STG.E.64 desc[UR4][R2.64+0x20], R6 ;  /* 0x0000200602007986 */ /* 0x004fe2000c101b04 */
[----:B------:R-:W-:Y:S05]  /*0460*/  EXIT ;  /* 0x000000000000794d */ /* 0x000fea0003800000 */
.L_x_0:
[----:B------:R-:W-:-:S00]  /*0470*/  BRA `(.L_x_0) ;  /* 0xfffffffc00fc7947 */ /* 0x000fc0000383ffff */
[----:B------:R-:W-:-:S00]  /*0480*/  NOP ;  /* 0x0000000000007918 */ /* 0x000fc00000000000 */
[----:B------:R-:W-:-:S00]  /*0490*/  NOP ;  /* 0x0000000000007918 */ /* 0x000fc00000000000 */
[----:B------:R-:W-:-:S00]  /*04a0*/  NOP ;  /* 0x0000000000007918 */ /* 0x000fc00000000000 */
[----:B------:R-:W-:-:S00]  /*04b0*/  NOP ;  /* 0x0000000000007918 */ /* 0x000fc00000000000 */
[----:B------:R-:W-:-:S00]  /*04c0*/  NOP ;  /* 0x0000000000007918 */ /* 0x000fc00000000000 */
[----:B------:R-:W-:-:S00]  /*04d0*/  NOP ;  /* 0x0000000000007918 */ /* 0x000fc00000000000 */
[----:B------:R-:W-:-:S00]  /*04e0*/  NOP ;  /* 0x0000000000007918 */ /* 0x000fc00000000000 */
[----:B------:R-:W-:-:S00]  /*04f0*/  NOP ;  /* 0x0000000000007918 */ /* 0x000fc00000000000 */
.L_x_1:


//--------------------- .nv.shared.reserved.0     --------------------------
	.section	.nv.shared.reserved.0,"aw",@nobits
	.weak		__nv_reservedSMEM_offset_0_alias
	.size		__nv_reservedSMEM_offset_0_alias, 0, 64
	.other		__nv_reservedSMEM_offset_0_alias,@"STO_CUDA_RESERVED_SHARED STV_DEFAULT"
__nv_reservedSMEM_offset_0_alias:
	.zero		0
	.zero		64


//--------------------- .nv.constant0._Z11writeKernelPcPiPdP12ThreadStructS0_ --------------------------
	.section	.nv.constant0._Z11writeKernelPcPiPdP12ThreadStructS0_,"a",@progbits
	.sectionflags	@""
	.align	4
.nv.constant0._Z11writeKernelPcPiPdP12ThreadStructS0_:
	.zero		936


//--------------------- SYMBOLS --------------------------

	.type		.nv.reservedSmem.offset0,@object
	.size		.nv.reservedSmem.offset0,0x4
